	.headerflags	@"EF_CUDA_TEXMODE_UNIFIED EF_CUDA_64BIT_ADDRESS EF_CUDA_ACCELERATORS EF_CUDA_SM90 EF_CUDA_VIRTUAL_SM(EF_CUDA_SM90)"
	.elftype	@"ET_EXEC"


//--------------------- .nv.info                  --------------------------
	.section	.nv.info,"",@"SHT_CUDA_INFO"
	.align	4


	//----- nvinfo : EIATTR_REGCOUNT
	.align		4
        /*0000*/ 	.byte	0x04, 0x2f
        /*0002*/ 	.short	(.L_3 - .L_2)
	.align		4
.L_2:
        /*0004*/ 	.word	index@(triton_poi_fused__native_batch_norm_legit_no_training_convolution_leaky_relu_3)
        /*0008*/ 	.word	0x00000016


	//----- nvinfo : EIATTR_MIN_STACK_SIZE
	.align		4
.L_3:
        /*000c*/ 	.byte	0x04, 0x12
        /*000e*/ 	.short	(.L_5 - .L_4)
	.align		4
.L_4:
        /*0010*/ 	.word	index@(triton_poi_fused__native_batch_norm_legit_no_training_convolution_leaky_relu_3)
        /*0014*/ 	.word	0x00000000


	//----- nvinfo : EIATTR_FRAME_SIZE
	.align		4
.L_5:
        /*0018*/ 	.byte	0x04, 0x11
        /*001a*/ 	.short	(.L_7 - .L_6)
	.align		4
.L_6:
        /*001c*/ 	.word	index@(triton_poi_fused__native_batch_norm_legit_no_training_convolution_leaky_relu_3)
        /*0020*/ 	.word	0x00000000


	//----- nvinfo : EIATTR_MIN_STACK_SIZE
	.align		4
.L_7:
        /*0024*/ 	.byte	0x04, 0x12
        /*0026*/ 	.short	(.L_9 - .L_8)
	.align		4
.L_8:
        /*0028*/ 	.word	index@(triton_poi_fused__native_batch_norm_legit_no_training_convolution_leaky_relu_3)
        /*002c*/ 	.word	0x00000000
.L_9:


//--------------------- .nv.info.triton_poi_fused__native_batch_norm_legit_no_training_convolution_leaky_relu_3 --------------------------
	.section	.nv.info.triton_poi_fused__native_batch_norm_legit_no_training_convolution_leaky_relu_3,"",@"SHT_CUDA_INFO"
	.sectionflags	@""
	.align	4


	//----- nvinfo : EIATTR_CUDA_API_VERSION
	.align		4
        /*0000*/ 	.byte	0x04, 0x37
        /*0002*/ 	.short	(.L_11 - .L_10)
.L_10:
        /*0004*/ 	.word	0x0000007c


	//----- nvinfo : EIATTR_KPARAM_INFO
	.align		4
.L_11:
        /*0008*/ 	.byte	0x04, 0x17
        /*000a*/ 	.short	(.L_13 - .L_12)
.L_12:
        /*000c*/ 	.word	0x00000000
        /*0010*/ 	.short	0x0007
        /*0012*/ 	.short	0x0038
        /*0014*/ 	.byte	0x00, 0xf0, 0x11, 0x00


	//----- nvinfo : EIATTR_KPARAM_INFO
	.align		4
.L_13:
        /*0018*/ 	.byte	0x04, 0x17
        /*001a*/ 	.short	(.L_15 - .L_14)
.L_14:
        /*001c*/ 	.word	0x00000000
        /*0020*/ 	.short	0x0006
        /*0022*/ 	.short	0x0030
        /*0024*/ 	.byte	0x00, 0xf4, 0x21, 0x00


	//----- nvinfo : EIATTR_KPARAM_INFO
	.align		4
.L_15:
        /*0028*/ 	.byte	0x04, 0x17
        /*002a*/ 	.short	(.L_17 - .L_16)
.L_16:
        /*002c*/ 	.word	0x00000000
        /*0030*/ 	.short	0x0005
        /*0032*/ 	.short	0x0028
        /*0034*/ 	.byte	0x00, 0xf4, 0x21, 0x00


	//----- nvinfo : EIATTR_KPARAM_INFO
	.align		4
.L_17:
        /*0038*/ 	.byte	0x04, 0x17
        /*003a*/ 	.short	(.L_19 - .L_18)
.L_18:
        /*003c*/ 	.word	0x00000000
        /*0040*/ 	.short	0x0004
        /*0042*/ 	.short	0x0020
        /*0044*/ 	.byte	0x00, 0xf4, 0x21, 0x00


	//----- nvinfo : EIATTR_KPARAM_INFO
	.align		4
.L_19:
        /*0048*/ 	.byte	0x04, 0x17
        /*004a*/ 	.short	(.L_21 - .L_20)
.L_20:
        /*004c*/ 	.word	0x00000000
        /*0050*/ 	.short	0x0003
        /*0052*/ 	.short	0x0018
        /*0054*/ 	.byte	0x00, 0xf4, 0x21, 0x00


	//----- nvinfo : EIATTR_KPARAM_INFO
	.align		4
.L_21:
        /*0058*/ 	.byte	0x04, 0x17
        /*005a*/ 	.short	(.L_23 - .L_22)
.L_22:
        /*005c*/ 	.word	0x00000000
        /*0060*/ 	.short	0x0002
        /*0062*/ 	.short	0x0010
        /*0064*/ 	.byte	0x00, 0xf4, 0x21, 0x00


	//----- nvinfo : EIATTR_KPARAM_INFO
	.align		4
.L_23:
        /*0068*/ 	.byte	0x04, 0x17
        /*006a*/ 	.short	(.L_25 - .L_24)
.L_24:
        /*006c*/ 	.word	0x00000000
        /*0070*/ 	.short	0x0001
        /*0072*/ 	.short	0x0008
        /*0074*/ 	.byte	0x00, 0xf4, 0x21, 0x00


	//----- nvinfo : EIATTR_KPARAM_INFO
	.align		4
.L_25:
        /*0078*/ 	.byte	0x04, 0x17
        /*007a*/ 	.short	(.L_27 - .L_26)
.L_26:
        /*007c*/ 	.word	0x00000000
        /*0080*/ 	.short	0x0000
        /*0082*/ 	.short	0x0000
        /*0084*/ 	.byte	0x00, 0xf4, 0x21, 0x00


	//----- nvinfo : EIATTR_SPARSE_MMA_MASK
	.align		4
.L_27:
        /*0088*/ 	.byte	0x03, 0x50
        /*008a*/ 	.short	0x0000


	//----- nvinfo : EIATTR_MAXREG_COUNT
	.align		4
        /*008c*/ 	.byte	0x03, 0x1b
        /*008e*/ 	.short	0x00ff


	//----- nvinfo : EIATTR_EXIT_INSTR_OFFSETS
	.align		4
        /*0090*/ 	.byte	0x04, 0x1c
        /*0092*/ 	.short	(.L_29 - .L_28)


	//   ....[0]....
.L_28:
        /*0094*/ 	.word	0x00000370


	//   ....[1]....
        /*0098*/ 	.word	0x00000390


	//----- nvinfo : EIATTR_REQNTID
	.align		4
.L_29:
        /*009c*/ 	.byte	0x04, 0x10
        /*009e*/ 	.short	(.L_31 - .L_30)
.L_30:
        /*00a0*/ 	.word	0x00000080
        /*00a4*/ 	.word	0x00000001
        /*00a8*/ 	.word	0x00000001


	//----- nvinfo : EIATTR_CBANK_PARAM_SIZE
	.align		4
.L_31:
        /*00ac*/ 	.byte	0x03, 0x19
        /*00ae*/ 	.short	0x003c


	//----- nvinfo : EIATTR_PARAM_CBANK
	.align		4
        /*00b0*/ 	.byte	0x04, 0x0a
        /*00b2*/ 	.short	(.L_33 - .L_32)
	.align		4
.L_32:
        /*00b4*/ 	.word	index@(.nv.constant0.triton_poi_fused__native_batch_norm_legit_no_training_convolution_leaky_relu_3)
        /*00b8*/ 	.short	0x0210
        /*00ba*/ 	.short	0x003c


	//----- nvinfo : EIATTR_SW_WAR
	.align		4
.L_33:
        /*00bc*/ 	.byte	0x04, 0x36
        /*00be*/ 	.short	(.L_35 - .L_34)
.L_34:
        /*00c0*/ 	.word	0x00000008
.L_35:


//--------------------- .nv.callgraph             --------------------------
	.section	.nv.callgraph,"",@"SHT_CUDA_CALLGRAPH"
	.align	4
	.sectionentsize	8
	.align		4
        /*0000*/ 	.word	0x00000000
	.align		4
        /*0004*/ 	.word	0xffffffff
	.align		4
        /*0008*/ 	.word	0x00000000
	.align		4
        /*000c*/ 	.word	0xfffffffe
	.align		4
        /*0010*/ 	.word	0x00000000
	.align		4
        /*0014*/ 	.word	0xfffffffd
	.align		4
        /*0018*/ 	.word	0x00000000
	.align		4
        /*001c*/ 	.word	0xfffffffc


//--------------------- .nv.constant4             --------------------------
	.section	.nv.constant4,"a",@progbits
	.align	8
	.align		8
.nv.constant4:
        /*0000*/ 	.dword	_$_str
	.align		8
        /*0008*/ 	.dword	_$_str_$_2


//--------------------- .text.triton_poi_fused__native_batch_norm_legit_no_training_convolution_leaky_relu_3 --------------------------
	.section	.text.triton_poi_fused__native_batch_norm_legit_no_training_convolution_leaky_relu_3,"ax",@progbits
	.align	128
        .global         triton_poi_fused__native_batch_norm_legit_no_training_convolution_leaky_relu_3
        .type           triton_poi_fused__native_batch_norm_legit_no_training_convolution_leaky_relu_3,@function
        .size           triton_poi_fused__native_batch_norm_legit_no_training_convolution_leaky_relu_3,(.L_x_1 - triton_poi_fused__native_batch_norm_legit_no_training_convolution_leaky_relu_3)
        .other          triton_poi_fused__native_batch_norm_legit_no_training_convolution_leaky_relu_3,@"STO_CUDA_ENTRY STV_DEFAULT"
triton_poi_fused__native_batch_norm_legit_no_training_convolution_leaky_relu_3:
.text.triton_poi_fused__native_batch_norm_legit_no_training_convolution_leaky_relu_3:
[----:B------:R-:W0:Y:S01]  /*0000*/  LDC R1, c[0x0][0x28] ;  /* 0x00000a00ff017b82 */ /* 0x000e220000000800 */
[----:B------:R-:W1:Y:S07]  /*0010*/  S2R R0, SR_TID.X ;  /* 0x0000000000007919 */ /* 0x000e6e0000002100 */
[----:B------:R-:W2:Y:S01]  /*0020*/  LDC.64 R12, c[0x0][0x230] ;  /* 0x00008c00ff0c7b82 */ /* 0x000ea20000000a00 */
[----:B------:R-:W-:Y:S01]  /*0030*/  CS2R R4, SRZ ;  /* 0x0000000000047805 */ /* 0x000fe2000001ff00 */
[----:B------:R-:W-:Y:S01]  /*0040*/  ULDC.64 UR4, c[0x0][0x208] ;  /* 0x0000820000047ab9 */ /* 0x000fe20000000a00 */
[----:B------:R-:W3:Y:S05]  /*0050*/  S2R R3, SR_CTAID.X ;  /* 0x0000000000037919 */ /* 0x000eea0000002500 */
[----:B------:R-:W4:Y:S08]  /*0060*/  LDC.64 R10, c[0x0][0x220] ;  /* 0x00008800ff0a7b82 */ /* 0x000f300000000a00 */
[----:B------:R-:W5:Y:S08]  /*0070*/  LDC.64 R14, c[0x0][0x228] ;  /* 0x00008a00ff0e7b82 */ /* 0x000f700000000a00 */
[----:B------:R-:W5:Y:S01]  /*0080*/  LDC.64 R16, c[0x0][0x238] ;  /* 0x00008e00ff107b82 */ /* 0x000f620000000a00 */
[----:B-1----:R-:W-:-:S07]  /*0090*/  LOP3.LUT R0, R0, 0x7f, RZ, 0xc0, !PT ;  /* 0x0000007f00007812 */ /* 0x002fce00078ec0ff */
[----:B------:R-:W1:Y:S01]  /*00a0*/  LDC.64 R6, c[0x0][0x240] ;  /* 0x00009000ff067b82 */ /* 0x000e620000000a00 */
[----:B---3--:R-:W-:Y:S02]  /*00b0*/  SHF.R.S32.HI R2, RZ, 0x18, R3 ;  /* 0x00000018ff027819 */ /* 0x008fe40000011403 */
[----:B------:R-:W-:Y:S02]  /*00c0*/  LEA R0, R3, R0, 0x7 ;  /* 0x0000000003007211 */ /* 0x000fe400078e38ff */
[----:B------:R-:W-:Y:S02]  /*00d0*/  SGXT R3, R2, 0x1 ;  /* 0x000000010203781a */ /* 0x000fe40000000200 */
[----:B------:R-:W-:Y:S02]  /*00e0*/  ISETP.GE.AND P0, PT, R0, 0x800, PT ;  /* 0x000008000000780c */ /* 0x000fe40003f06270 */
[----:B------:R-:W-:-:S04]  /*00f0*/  LEA.HI R3, R3, R0, RZ, 0x4 ;  /* 0x0000000003037211 */ /* 0x000fc800078f20ff */
[----:B------:R-:W-:-:S04]  /*0100*/  SHF.R.S32.HI R3, RZ, 0x4, R3 ;  /* 0x00000004ff037819 */ /* 0x000fc80000011403 */
[----:B------:R-:W-:-:S04]  /*0110*/  LEA.HI R2, R3, R3, RZ, 0x5 ;  /* 0x0000000303027211 */ /* 0x000fc800078f28ff */
[----:B------:R-:W-:-:S04]  /*0120*/  LOP3.LUT R2, R2, 0xffffffe0, RZ, 0xc0, !PT ;  /* 0xffffffe002027812 */ /* 0x000fc800078ec0ff */
[----:B------:R-:W-:Y:S02]  /*0130*/  IADD3 R19, R3, -R2, RZ ;  /* 0x8000000203137210 */ /* 0x000fe40007ffe0ff */
[----:B------:R-:W3:Y:S03]  /*0140*/  LDC.64 R2, c[0x0][0x210] ;  /* 0x00008400ff027b82 */ /* 0x000ee60000000a00 */
[----:B--2---:R-:W-:-:S05]  /*0150*/  IMAD.WIDE R12, R19, 0x4, R12 ;  /* 0x00000004130c7825 */ /* 0x004fca00078e020c */
[----:B------:R5:W2:Y:S01]  /*0160*/  @!P0 LDG.E.EL R4, desc[UR4][R12.64] ;  /* 0x000000040c048981 */ /* 0x000aa2000c2e1900 */
[----:B------:R-:W-:Y:S01]  /*0170*/  CS2R R8, SRZ ;  /* 0x0000000000087805 */ /* 0x000fe2000001ff00 */
[----:B----4-:R-:W-:-:S05]  /*0180*/  IMAD.WIDE R10, R19, 0x4, R10 ;  /* 0x00000004130a7825 */ /* 0x010fca00078e020a */
[----:B------:R4:W2:Y:S01]  /*0190*/  @!P0 LDG.E.EL R5, desc[UR4][R10.64] ;  /* 0x000000040a058981 */ /* 0x0008a2000c2e1900 */
[----:B-----5:R-:W-:-:S04]  /*01a0*/  IMAD.WIDE R12, R19, 0x4, R14 ;  /* 0x00000004130c7825 */ /* 0x020fc800078e020e */
[----:B---3--:R-:W-:Y:S01]  /*01b0*/  IMAD.WIDE R2, R0, 0x4, R2 ;  /* 0x0000000400027825 */ /* 0x008fe200078e0202 */
[----:B------:R-:W3:Y:S04]  /*01c0*/  @!P0 LDG.E.EL R9, desc[UR4][R12.64] ;  /* 0x000000040c098981 */ /* 0x000ee8000c2e1900 */
[----:B------:R-:W5:Y:S01]  /*01d0*/  @!P0 LDG.E R8, desc[UR4][R2.64] ;  /* 0x0000000402088981 */ /* 0x000f62000c1e1900 */
[----:B0-----:R-:W-:Y:S01]  /*01e0*/  IMAD.WIDE R14, R19, 0x4, R16 ;  /* 0x00000004130e7825 */ /* 0x001fe200078e0210 */
[----:B------:R-:W-:-:S03]  /*01f0*/  CS2R R16, SRZ ;  /* 0x0000000000107805 */ /* 0x000fc6000001ff00 */
[----:B-1----:R-:W-:-:S03]  /*0200*/  IMAD.WIDE R6, R19, 0x4, R6 ;  /* 0x0000000413067825 */ /* 0x002fc600078e0206 */
[----:B------:R-:W3:Y:S04]  /*0210*/  @!P0 LDG.E.EL R16, desc[UR4][R14.64] ;  /* 0x000000040e108981 */ /* 0x000ee8000c2e1900 */
[----:B------:R0:W3:Y:S01]  /*0220*/  @!P0 LDG.E.EL R17, desc[UR4][R6.64] ;  /* 0x0000000406118981 */ /* 0x0000e2000c2e1900 */
[----:B----4-:R-:W-:Y:S01]  /*0230*/  HFMA2.MMA R11, -RZ, RZ, 1.625, 0 ;  /* 0x3e800000ff0b7435 */ /* 0x010fe200000001ff */
[----:B--2---:R-:W-:-:S04]  /*0240*/  FADD R4, R4, 9.9999997473787516356e-06 ;  /* 0x3727c5ac04047421 */ /* 0x004fc80000000000 */
[----:B------:R-:W1:Y:S02]  /*0250*/  MUFU.SQRT R18, R4 ;  /* 0x0000000400127308 */ /* 0x000e640000002000 */
[C---:B-1----:R-:W-:Y:S02]  /*0260*/  FSETP.GT.AND P1, PT, R18.reuse, 8.50705917302346158658e+37, PT ;  /* 0x7e8000001200780b */ /* 0x042fe40003f24000 */
[----:B------:R-:W-:-:S11]  /*0270*/  FSETP.GEU.AND P2, PT, R18, 1.175494350822287508e-38, PT ;  /* 0x008000001200780b */ /* 0x000fd60003f4e000 */
[----:B------:R-:W-:-:S04]  /*0280*/  @P1 FMUL R18, R18, 0.25 ;  /* 0x3e80000012121820 */ /* 0x000fc80000400000 */
[----:B------:R-:W-:-:S06]  /*0290*/  @!P2 FMUL R18, R18, 16777216 ;  /* 0x4b8000001212a820 */ /* 0x000fcc0000400000 */
[----:B------:R-:W0:Y:S01]  /*02a0*/  MUFU.RCP R18, R18 ;  /* 0x0000001200127308 */ /* 0x000e220000001000 */
[----:B------:R-:W-:Y:S01]  /*02b0*/  FSEL R11, R11, 1, P1 ;  /* 0x3f8000000b0b7808 */ /* 0x000fe20000800000 */
[----:B-----5:R-:W-:Y:S02]  /*02c0*/  FADD R8, R5, R8 ;  /* 0x0000000805087221 */ /* 0x020fe40000000000 */
[----:B------:R-:W1:Y:S02]  /*02d0*/  LDC.64 R4, c[0x0][0x218] ;  /* 0x00008600ff047b82 */ /* 0x000e640000000a00 */
[----:B------:R-:W-:Y:S01]  /*02e0*/  @!P2 FMUL R11, R11, 16777216 ;  /* 0x4b8000000b0ba820 */ /* 0x000fe20000400000 */
[----:B---3--:R-:W-:-:S03]  /*02f0*/  FADD R9, R8, -R9 ;  /* 0x8000000908097221 */ /* 0x008fc60000000000 */
[----:B0-----:R-:W-:-:S04]  /*0300*/  FMUL R6, R18, R11 ;  /* 0x0000000b12067220 */ /* 0x001fc80000400000 */
[----:B------:R-:W-:-:S04]  /*0310*/  FMUL R6, R9, R6 ;  /* 0x0000000609067220 */ /* 0x000fc80000400000 */
[----:B------:R-:W-:-:S05]  /*0320*/  FFMA R17, R6, R16, R17 ;  /* 0x0000001006117223 */ /* 0x000fca0000000011 */
[----:B------:R-:W-:Y:S01]  /*0330*/  FSETP.GT.AND P1, PT, R17, RZ, PT ;  /* 0x000000ff1100720b */ /* 0x000fe20003f24000 */
[----:B------:R0:W-:Y:S01]  /*0340*/  @!P0 STG.E desc[UR4][R2.64], R8 ;  /* 0x0000000802008986 */ /* 0x0001e2000c101904 */
[----:B-1----:R-:W-:-:S11]  /*0350*/  IMAD.WIDE R4, R0, 0x4, R4 ;  /* 0x0000000400047825 */ /* 0x002fd600078e0204 */
[----:B------:R-:W-:Y:S01]  /*0360*/  @!P1 FMUL R17, R17, 0.10000000149011611938 ;  /* 0x3dcccccd11119820 */ /* 0x000fe20000400000 */
[----:B0-----:R-:W-:Y:S06]  /*0370*/  @P0 EXIT ;  /* 0x000000000000094d */ /* 0x001fec0003800000 */
[----:B------:R-:W-:Y:S01]  /*0380*/  STG.E desc[UR4][R4.64], R17 ;  /* 0x0000001104007986 */ /* 0x000fe2000c101904 */
[----:B------:R-:W-:Y:S05]  /*0390*/  EXIT ;  /* 0x000000000000794d */ /* 0x000fea0003800000 */
.L_x_0:
[----:B------:R-:W-:-:S00]  /*03a0*/  BRA `(.L_x_0) ;  /* 0xfffffffc00fc7947 */ /* 0x000fc0000383ffff */
[----:B------:R-:W-:-:S00]  /*03b0*/  NOP ;  /* 0x0000000000007918 */ /* 0x000fc00000000000 */
        /* <DEDUP_REMOVED lines=12> */
.L_x_1:


//--------------------- .nv.global.init           --------------------------
	.section	.nv.global.init,"aw",@progbits
.nv.global.init:
	.type		_$_str,@object
	.size		_$_str,(_$_str_$_2 - _$_str)
_$_str:
        /*0000*/ 	.byte	0x5f, 0x5f, 0x43, 0x55, 0x44, 0x41, 0x5f, 0x46, 0x54, 0x5a, 0x00
	.type		_$_str_$_2,@object
	.size		_$_str_$_2,(.L_1 - _$_str_$_2)
_$_str_$_2:
        /*000b*/ 	.byte	0x5f, 0x5f, 0x43, 0x55, 0x44, 0x41, 0x5f, 0x50, 0x52, 0x45, 0x43, 0x5f, 0x53, 0x51, 0x52, 0x54
        /*001b*/ 	.byte	0x00
.L_1:


//--------------------- .nv.constant0.triton_poi_fused__native_batch_norm_legit_no_training_convolution_leaky_relu_3 --------------------------
	.section	.nv.constant0.triton_poi_fused__native_batch_norm_legit_no_training_convolution_leaky_relu_3,"a",@progbits
	.sectionflags	@""
	.align	4
.nv.constant0.triton_poi_fused__native_batch_norm_legit_no_training_convolution_leaky_relu_3:
	.zero		588
